//
// Generated by NVIDIA NVVM Compiler
//
// Compiler Build ID: CL-36424714
// Cuda compilation tools, release 13.0, V13.0.88
// Based on NVVM 20.0.0
//

.version 9.0
.target sm_100
.address_size 64

	// .globl	_Z5adderPl

.visible .entry _Z5adderPl(
	.param .u64 .ptr .align 1 _Z5adderPl_param_0
)
{
	.reg .b32 	%r<13>;
	.reg .b64 	%rd<6>;

	ld.param.u64 	%rd1, [_Z5adderPl_param_0];
	cvta.to.global.u64 	%rd2, %rd1;
	mov.u32 	%r1, %ctaid.x;
	mov.u32 	%r2, %ntid.x;
	mov.u32 	%r3, %tid.x;
	mad.lo.s32 	%r4, %r1, %r2, %r3;
	mov.u32 	%r5, %ctaid.y;
	mov.u32 	%r6, %ntid.y;
	mov.u32 	%r7, %tid.y;
	mad.lo.s32 	%r8, %r5, %r6, %r7;
	sub.s32 	%r9, %r4, %r8;
	mul.lo.s32 	%r10, %r9, %r9;
	cvt.u64.u32 	%rd3, %r10;
	shl.b32 	%r11, %r4, 13;
	add.s32 	%r12, %r11, %r8;
	mul.wide.s32 	%rd4, %r12, 8;
	add.s64 	%rd5, %rd2, %rd4;
	st.global.u64 	[%rd5], %rd3;
	ret;

}


// ===== COMPILED SASS (sm_100) =====

	.target	sm_100

	.elftype	@"ET_EXEC"


//--------------------- .note.nv.tkinfo           --------------------------
	.section	.note.nv.tkinfo,"",@"SHT_NOTE"
	.sectionflags	@"SHF_NOTE_NV_TKINFO"
	.tkinfo
        /*0018*/ 	.word	0x00000002
        /*0030*/ 	.string	""
        /*0030*/ 	.string	"ptxas"
        /*0030*/ 	.string	"Cuda compilation tools, release 13.0, V13.0.88"
        /*0030*/ 	.string	"Build cuda_13.0.r13.0/compiler.36424714_0"
        /*0030*/ 	.string	"-arch sm_100 -m 64 "



//--------------------- .note.nv.cuinfo           --------------------------
	.section	.note.nv.cuinfo,"",@"SHT_NOTE"
	.sectionflags	@"SHF_NOTE_NV_CUINFO"
        /*0018*/ 	.short	0x0002
        /*001a*/ 	.short	0x0064
        /*001c*/ 	.short	0x0082
	.zero		2


//--------------------- .nv.info                  --------------------------
	.section	.nv.info,"",@"SHT_CUDA_INFO"
	.align	4


	//----- nvinfo : EIATTR_REGCOUNT
	.align		4
        /*0000*/ 	.byte	0x04, 0x2f
        /*0002*/ 	.short	(.L_1 - .L_0)
	.align		4
.L_0:
        /*0004*/ 	.word	index@(_Z5adderPl)
        /*0008*/ 	.word	0x0000000a


	//----- nvinfo : EIATTR_FRAME_SIZE
	.align		4
.L_1:
        /*000c*/ 	.byte	0x04, 0x11
        /*000e*/ 	.short	(.L_3 - .L_2)
	.align		4
.L_2:
        /*0010*/ 	.word	index@(_Z5adderPl)
        /*0014*/ 	.word	0x00000000


	//----- nvinfo : EIATTR_MIN_STACK_SIZE
	.align		4
.L_3:
        /*0018*/ 	.byte	0x04, 0x12
        /*001a*/ 	.short	(.L_5 - .L_4)
	.align		4
.L_4:
        /*001c*/ 	.word	index@(_Z5adderPl)
        /*0020*/ 	.word	0x00000000
.L_5:


//--------------------- .nv.compat                --------------------------
	.section	.nv.compat,"",@"SHT_CUDA_COMPAT_INFO"
	.align	4
        /*0000*/ 	.byte	0x02, 0x09, 0x00, 0x00, 0x02, 0x02, 0x01, 0x00, 0x02, 0x05, 0x05, 0x00, 0x03, 0x07, 0x01, 0x01
        /*0010*/ 	.byte	0x02, 0x03, 0x00, 0x00, 0x02, 0x06, 0x01, 0x00, 0x04, 0x0b, 0x08, 0x00, 0x09, 0x00, 0x00, 0x00
        /*0020*/ 	.byte	0x00, 0x00, 0x00, 0x00


//--------------------- .nv.info._Z5adderPl       --------------------------
	.section	.nv.info._Z5adderPl,"",@"SHT_CUDA_INFO"
	.sectionflags	@""
	.align	4


	//----- nvinfo : EIATTR_CUDA_API_VERSION
	.align		4
        /*0000*/ 	.byte	0x04, 0x37
        /*0002*/ 	.short	(.L_7 - .L_6)
.L_6:
        /*0004*/ 	.word	0x00000082


	//----- nvinfo : EIATTR_KPARAM_INFO
	.align		4
.L_7:
        /*0008*/ 	.byte	0x04, 0x17
        /*000a*/ 	.short	(.L_9 - .L_8)
.L_8:
        /*000c*/ 	.word	0x00000000
        /*0010*/ 	.short	0x0000
        /*0012*/ 	.short	0x0000
        /*0014*/ 	.byte	0x00, 0xf5, 0x21, 0x00


	//----- nvinfo : EIATTR_SPARSE_MMA_MASK
	.align		4
.L_9:
        /*0018*/ 	.byte	0x03, 0x50
        /*001a*/ 	.short	0x0000


	//----- nvinfo : EIATTR_MAXREG_COUNT
	.align		4
        /*001c*/ 	.byte	0x03, 0x1b
        /*001e*/ 	.short	0x00ff


	//----- nvinfo : EIATTR_MERCURY_ISA_VERSION
	.align		4
        /*0020*/ 	.byte	0x03, 0x5f
        /*0022*/ 	.short	0x0101


	//----- nvinfo : EIATTR_VRC_CTA_INIT_COUNT
	.align		4
        /*0024*/ 	.byte	0x02, 0x4a
	.zero		1
	.zero		1


	//----- nvinfo : EIATTR_EXIT_INSTR_OFFSETS
	.align		4
        /*0028*/ 	.byte	0x04, 0x1c
        /*002a*/ 	.short	(.L_11 - .L_10)


	//   ....[0]....
.L_10:
        /*002c*/ 	.word	0x00000110


	//----- nvinfo : EIATTR_CBANK_PARAM_SIZE
	.align		4
.L_11:
        /*0030*/ 	.byte	0x03, 0x19
        /*0032*/ 	.short	0x0008


	//----- nvinfo : EIATTR_PARAM_CBANK
	.align		4
        /*0034*/ 	.byte	0x04, 0x0a
        /*0036*/ 	.short	(.L_13 - .L_12)
	.align		4
.L_12:
        /*0038*/ 	.word	index@(.nv.constant0._Z5adderPl)
        /*003c*/ 	.short	0x0380
        /*003e*/ 	.short	0x0008


	//----- nvinfo : EIATTR_SW_WAR
	.align		4
.L_13:
        /*0040*/ 	.byte	0x04, 0x36
        /*0042*/ 	.short	(.L_15 - .L_14)
.L_14:
        /*0044*/ 	.word	0x00000008
.L_15:


//--------------------- .nv.callgraph             --------------------------
	.section	.nv.callgraph,"",@"SHT_CUDA_CALLGRAPH"
	.align	4
	.sectionentsize	8
	.align		4
        /*0000*/ 	.word	0x00000000
	.align		4
        /*0004*/ 	.word	0xffffffff
	.align		4
        /*0008*/ 	.word	0x00000000
	.align		4
        /*000c*/ 	.word	0xfffffffe
	.align		4
        /*0010*/ 	.word	0x00000000
	.align		4
        /*0014*/ 	.word	0xfffffffd
	.align		4
        /*0018*/ 	.word	0x00000000
	.align		4
        /*001c*/ 	.word	0xfffffffc


//--------------------- .text._Z5adderPl          --------------------------
	.section	.text._Z5adderPl,"ax",@progbits
	.align	128
        .global         _Z5adderPl
        .type           _Z5adderPl,@function
        .size           _Z5adderPl,(.L_x_1 - _Z5adderPl)
        .other          _Z5adderPl,@"STO_CUDA_ENTRY STV_DEFAULT"
_Z5adderPl:
.text._Z5adderPl:
[----:B------:R-:W-:Y:S01]  /*0000*/  LDC R1, c[0x0][0x37c] ;  /* 0x0000df00ff017b82 */ /* 0x000fe20000000800 */
[----:B------:R-:W0:Y:S07]  /*0010*/  S2R R3, SR_TID.X ;  /* 0x0000000000037919 */ /* 0x000e2e0000002100 */
[----:B------:R-:W0:Y:S01]  /*0020*/  S2UR UR6, SR_CTAID.X ;  /* 0x00000000000679c3 */ /* 0x000e220000002500 */
[----:B------:R-:W1:Y:S01]  /*0030*/  LDCU.64 UR4, c[0x0][0x358] ;  /* 0x00006b00ff0477ac */ /* 0x000e620008000a00 */
[----:B------:R-:W2:Y:S06]  /*0040*/  S2R R7, SR_TID.Y ;  /* 0x0000000000077919 */ /* 0x000eac0000002200 */
[----:B------:R-:W0:Y:S08]  /*0050*/  LDC R0, c[0x0][0x360] ;  /* 0x0000d800ff007b82 */ /* 0x000e300000000800 */
[----:B------:R-:W2:Y:S08]  /*0060*/  S2UR UR7, SR_CTAID.Y ;  /* 0x00000000000779c3 */ /* 0x000eb00000002600 */
[----:B------:R-:W2:Y:S08]  /*0070*/  LDC R2, c[0x0][0x364] ;  /* 0x0000d900ff027b82 */ /* 0x000eb00000000800 */
[----:B------:R-:W3:Y:S01]  /*0080*/  LDC.64 R4, c[0x0][0x380] ;  /* 0x0000e000ff047b82 */ /* 0x000ee20000000a00 */
[----:B0-----:R-:W-:-:S02]  /*0090*/  IMAD R0, R0, UR6, R3 ;  /* 0x0000000600007c24 */ /* 0x001fc4000f8e0203 */
[----:B--2---:R-:W-:-:S05]  /*00a0*/  IMAD R3, R2, UR7, R7 ;  /* 0x0000000702037c24 */ /* 0x004fca000f8e0207 */
[CC--:B------:R-:W-:Y:S02]  /*00b0*/  IADD3 R2, PT, PT, R0.reuse, -R3.reuse, RZ ;  /* 0x8000000300027210 */ /* 0x0c0fe40007ffe0ff */
[----:B------:R-:W-:-:S03]  /*00c0*/  LEA R3, R0, R3, 0xd ;  /* 0x0000000300037211 */ /* 0x000fc600078e68ff */
[----:B------:R-:W-:Y:S02]  /*00d0*/  IMAD R2, R2, R2, RZ ;  /* 0x0000000202027224 */ /* 0x000fe400078e02ff */
[----:B---3--:R-:W-:-:S04]  /*00e0*/  IMAD.WIDE R4, R3, 0x8, R4 ;  /* 0x0000000803047825 */ /* 0x008fc800078e0204 */
[----:B------:R-:W-:-:S05]  /*00f0*/  HFMA2 R3, -RZ, RZ, 0, 0 ;  /* 0x00000000ff037431 */ /* 0x000fca00000001ff */
[----:B-1----:R-:W-:Y:S01]  /*0100*/  STG.E.64 desc[UR4][R4.64], R2 ;  /* 0x0000000204007986 */ /* 0x002fe2000c101b04 */
[----:B------:R-:W-:Y:S05]  /*0110*/  EXIT ;  /* 0x000000000000794d */ /* 0x000fea0003800000 */
.L_x_0:
[----:B------:R-:W-:-:S00]  /*0120*/  BRA `(.L_x_0) ;  /* 0xfffffffc00fc7947 */ /* 0x000fc0000383ffff */
[----:B------:R-:W-:-:S00]  /*0130*/  NOP ;  /* 0x0000000000007918 */ /* 0x000fc00000000000 */
        /* <DEDUP_REMOVED lines=12> */
.L_x_1:


//--------------------- .nv.shared.reserved.0     --------------------------
	.section	.nv.shared.reserved.0,"aw",@nobits
	.weak		__nv_reservedSMEM_offset_0_alias
	.size		__nv_reservedSMEM_offset_0_alias, 0, 64
	.other		__nv_reservedSMEM_offset_0_alias,@"STO_CUDA_RESERVED_SHARED STV_DEFAULT"
__nv_reservedSMEM_offset_0_alias:
	.zero		0
	.zero		64


//--------------------- .nv.constant0._Z5adderPl  --------------------------
	.section	.nv.constant0._Z5adderPl,"a",@progbits
	.sectionflags	@""
	.align	4
.nv.constant0._Z5adderPl:
	.zero		904


//--------------------- SYMBOLS --------------------------

	.type		.nv.reservedSmem.offset0,@object
	.size		.nv.reservedSmem.offset0,0x4
